	.headerflags	@"EF_CUDA_TEXMODE_UNIFIED EF_CUDA_64BIT_ADDRESS EF_CUDA_ACCELERATORS EF_CUDA_SM90 EF_CUDA_VIRTUAL_SM(EF_CUDA_SM90)"
	.elftype	@"ET_EXEC"


//--------------------- .nv.info                  --------------------------
	.section	.nv.info,"",@"SHT_CUDA_INFO"
	.align	4


	//----- nvinfo : EIATTR_REGCOUNT
	.align		4
        /*0000*/ 	.byte	0x04, 0x2f
        /*0002*/ 	.short	(.L_1 - .L_0)
	.align		4
.L_0:
        /*0004*/ 	.word	index@(triton_poi_fused_cat_1)
        /*0008*/ 	.word	0x0000000e


	//----- nvinfo : EIATTR_MIN_STACK_SIZE
	.align		4
.L_1:
        /*000c*/ 	.byte	0x04, 0x12
        /*000e*/ 	.short	(.L_3 - .L_2)
	.align		4
.L_2:
        /*0010*/ 	.word	index@(triton_poi_fused_cat_1)
        /*0014*/ 	.word	0x00000000


	//----- nvinfo : EIATTR_FRAME_SIZE
	.align		4
.L_3:
        /*0018*/ 	.byte	0x04, 0x11
        /*001a*/ 	.short	(.L_5 - .L_4)
	.align		4
.L_4:
        /*001c*/ 	.word	index@(triton_poi_fused_cat_1)
        /*0020*/ 	.word	0x00000000


	//----- nvinfo : EIATTR_MIN_STACK_SIZE
	.align		4
.L_5:
        /*0024*/ 	.byte	0x04, 0x12
        /*0026*/ 	.short	(.L_7 - .L_6)
	.align		4
.L_6:
        /*0028*/ 	.word	index@(triton_poi_fused_cat_1)
        /*002c*/ 	.word	0x00000000
.L_7:


//--------------------- .nv.info.triton_poi_fused_cat_1 --------------------------
	.section	.nv.info.triton_poi_fused_cat_1,"",@"SHT_CUDA_INFO"
	.sectionflags	@""
	.align	4


	//----- nvinfo : EIATTR_CUDA_API_VERSION
	.align		4
        /*0000*/ 	.byte	0x04, 0x37
        /*0002*/ 	.short	(.L_9 - .L_8)
.L_8:
        /*0004*/ 	.word	0x0000007c


	//----- nvinfo : EIATTR_KPARAM_INFO
	.align		4
.L_9:
        /*0008*/ 	.byte	0x04, 0x17
        /*000a*/ 	.short	(.L_11 - .L_10)
.L_10:
        /*000c*/ 	.word	0x00000000
        /*0010*/ 	.short	0x0003
        /*0012*/ 	.short	0x0018
        /*0014*/ 	.byte	0x00, 0xf0, 0x11, 0x00


	//----- nvinfo : EIATTR_KPARAM_INFO
	.align		4
.L_11:
        /*0018*/ 	.byte	0x04, 0x17
        /*001a*/ 	.short	(.L_13 - .L_12)
.L_12:
        /*001c*/ 	.word	0x00000000
        /*0020*/ 	.short	0x0002
        /*0022*/ 	.short	0x0010
        /*0024*/ 	.byte	0x00, 0xf4, 0x21, 0x00


	//----- nvinfo : EIATTR_KPARAM_INFO
	.align		4
.L_13:
        /*0028*/ 	.byte	0x04, 0x17
        /*002a*/ 	.short	(.L_15 - .L_14)
.L_14:
        /*002c*/ 	.word	0x00000000
        /*0030*/ 	.short	0x0001
        /*0032*/ 	.short	0x0008
        /*0034*/ 	.byte	0x00, 0xf4, 0x21, 0x00


	//----- nvinfo : EIATTR_KPARAM_INFO
	.align		4
.L_15:
        /*0038*/ 	.byte	0x04, 0x17
        /*003a*/ 	.short	(.L_17 - .L_16)
.L_16:
        /*003c*/ 	.word	0x00000000
        /*0040*/ 	.short	0x0000
        /*0042*/ 	.short	0x0000
        /*0044*/ 	.byte	0x00, 0xf4, 0x21, 0x00


	//----- nvinfo : EIATTR_SPARSE_MMA_MASK
	.align		4
.L_17:
        /*0048*/ 	.byte	0x03, 0x50
        /*004a*/ 	.short	0x0000


	//----- nvinfo : EIATTR_MAXREG_COUNT
	.align		4
        /*004c*/ 	.byte	0x03, 0x1b
        /*004e*/ 	.short	0x00ff


	//----- nvinfo : EIATTR_EXIT_INSTR_OFFSETS
	.align		4
        /*0050*/ 	.byte	0x04, 0x1c
        /*0052*/ 	.short	(.L_19 - .L_18)


	//   ....[0]....
.L_18:
        /*0054*/ 	.word	0x000002a0


	//   ....[1]....
        /*0058*/ 	.word	0x000002c0


	//----- nvinfo : EIATTR_REQNTID
	.align		4
.L_19:
        /*005c*/ 	.byte	0x04, 0x10
        /*005e*/ 	.short	(.L_21 - .L_20)
.L_20:
        /*0060*/ 	.word	0x00000080
        /*0064*/ 	.word	0x00000001
        /*0068*/ 	.word	0x00000001


	//----- nvinfo : EIATTR_CBANK_PARAM_SIZE
	.align		4
.L_21:
        /*006c*/ 	.byte	0x03, 0x19
        /*006e*/ 	.short	0x001c


	//----- nvinfo : EIATTR_PARAM_CBANK
	.align		4
        /*0070*/ 	.byte	0x04, 0x0a
        /*0072*/ 	.short	(.L_23 - .L_22)
	.align		4
.L_22:
        /*0074*/ 	.word	index@(.nv.constant0.triton_poi_fused_cat_1)
        /*0078*/ 	.short	0x0210
        /*007a*/ 	.short	0x001c


	//----- nvinfo : EIATTR_SW_WAR
	.align		4
.L_23:
        /*007c*/ 	.byte	0x04, 0x36
        /*007e*/ 	.short	(.L_25 - .L_24)
.L_24:
        /*0080*/ 	.word	0x00000008
.L_25:


//--------------------- .nv.callgraph             --------------------------
	.section	.nv.callgraph,"",@"SHT_CUDA_CALLGRAPH"
	.align	4
	.sectionentsize	8
	.align		4
        /*0000*/ 	.word	0x00000000
	.align		4
        /*0004*/ 	.word	0xffffffff
	.align		4
        /*0008*/ 	.word	0x00000000
	.align		4
        /*000c*/ 	.word	0xfffffffe
	.align		4
        /*0010*/ 	.word	0x00000000
	.align		4
        /*0014*/ 	.word	0xfffffffd
	.align		4
        /*0018*/ 	.word	0x00000000
	.align		4
        /*001c*/ 	.word	0xfffffffc


//--------------------- .text.triton_poi_fused_cat_1 --------------------------
	.section	.text.triton_poi_fused_cat_1,"ax",@progbits
	.align	128
        .global         triton_poi_fused_cat_1
        .type           triton_poi_fused_cat_1,@function
        .size           triton_poi_fused_cat_1,(.L_x_1 - triton_poi_fused_cat_1)
        .other          triton_poi_fused_cat_1,@"STO_CUDA_ENTRY STV_DEFAULT"
triton_poi_fused_cat_1:
.text.triton_poi_fused_cat_1:
[----:B------:R-:W0:Y:S02]  /*0000*/  LDC R1, c[0x0][0x28] ;  /* 0x00000a00ff017b82 */ /* 0x000e240000000800 */
[----:B------:R-:W1:Y:S01]  /*0010*/  S2R R0, SR_TID.X ;  /* 0x0000000000007919 */ /* 0x000e620000002100 */
[----:B------:R-:W-:Y:S01]  /*0020*/  ULDC.64 UR4, c[0x0][0x218] ;  /* 0x0000860000047ab9 */ /* 0x000fe20000000a00 */
[----:B------:R-:W-:Y:S01]  /*0030*/  IMAD.MOV.U32 R10, RZ, RZ, RZ ;  /* 0x000000ffff0a7224 */ /* 0x000fe200078e00ff */
[----:B------:R-:W2:Y:S01]  /*0040*/  S2R R3, SR_CTAID.X ;  /* 0x0000000000037919 */ /* 0x000ea20000002500 */
[----:B-1----:R-:W-:-:S05]  /*0050*/  LOP3.LUT R0, R0, 0x7f, RZ, 0xc0, !PT ;  /* 0x0000007f00007812 */ /* 0x002fca00078ec0ff */
[----:B--2---:R-:W-:Y:S02]  /*0060*/  IMAD R0, R3, 0x80, R0 ;  /* 0x0000008003007824 */ /* 0x004fe400078e0200 */
[----:B------:R-:W1:Y:S03]  /*0070*/  LDC.64 R2, c[0x0][0x210] ;  /* 0x00008400ff027b82 */ /* 0x000e660000000a00 */
[----:B------:R-:W-:Y:S02]  /*0080*/  SHF.R.S32.HI R5, RZ, 0x1f, R0 ;  /* 0x0000001fff057819 */ /* 0x000fe40000011400 */
[----:B------:R-:W-:Y:S02]  /*0090*/  ISETP.GE.AND P0, PT, R0, 0x200, PT ;  /* 0x000002000000780c */ /* 0x000fe40003f06270 */
[CC--:B------:R-:W-:Y:S02]  /*00a0*/  LEA.HI R4, R5.reuse, R0.reuse, RZ, 0x4 ;  /* 0x0000000005047211 */ /* 0x0c0fe400078f20ff */
[----:B------:R-:W-:-:S02]  /*00b0*/  LEA.HI R8, R5, R0, RZ, 0x7 ;  /* 0x0000000005087211 */ /* 0x000fc400078f38ff */
[----:B------:R-:W-:Y:S02]  /*00c0*/  SHF.R.S32.HI R6, RZ, 0x4, R4 ;  /* 0x00000004ff067819 */ /* 0x000fe40000011404 */
[----:B------:R-:W-:Y:S02]  /*00d0*/  LOP3.LUT R5, R4, 0xfffffff0, RZ, 0xc0, !PT ;  /* 0xfffffff004057812 */ /* 0x000fe400078ec0ff */
[----:B------:R-:W-:Y:S02]  /*00e0*/  LEA.HI R7, R6, R6, RZ, 0x3 ;  /* 0x0000000606077211 */ /* 0x000fe400078f18ff */
[----:B------:R-:W-:Y:S01]  /*00f0*/  SHF.R.S32.HI R9, RZ, 0x7, R8 ;  /* 0x00000007ff097819 */ /* 0x000fe20000011408 */
[----:B------:R-:W-:Y:S01]  /*0100*/  IMAD.IADD R5, R0, 0x1, -R5 ;  /* 0x0000000100057824 */ /* 0x000fe200078e0a05 */
[----:B------:R-:W-:Y:S02]  /*0110*/  LOP3.LUT R7, R7, 0xfffffff8, RZ, 0xc0, !PT ;  /* 0xfffffff807077812 */ /* 0x000fe400078ec0ff */
[----:B------:R-:W-:Y:S01]  /*0120*/  LOP3.LUT R11, R8, 0xffffff80, RZ, 0xc0, !PT ;  /* 0xffffff80080b7812 */ /* 0x000fe200078ec0ff */
[----:B------:R-:W-:Y:S01]  /*0130*/  IMAD.SHL.U32 R4, R9, 0x40, RZ ;  /* 0x0000004009047824 */ /* 0x000fe200078e00ff */
[----:B------:R-:W-:Y:S01]  /*0140*/  SHF.R.S32.HI R8, RZ, 0x1f, R5 ;  /* 0x0000001fff087819 */ /* 0x000fe20000011405 */
[----:B------:R-:W-:-:S03]  /*0150*/  IMAD.IADD R7, R6, 0x1, -R7 ;  /* 0x0000000106077824 */ /* 0x000fc600078e0a07 */
[--C-:B------:R-:W-:Y:S01]  /*0160*/  SHF.R.S32.HI R9, RZ, 0x1f, R4.reuse ;  /* 0x0000001fff097819 */ /* 0x100fe20000011404 */
[C---:B------:R-:W-:Y:S01]  /*0170*/  IMAD.SHL.U32 R6, R7.reuse, 0x10, RZ ;  /* 0x0000001007067824 */ /* 0x040fe200078e00ff */
[C---:B------:R-:W-:Y:S02]  /*0180*/  ISETP.GE.AND P2, PT, R7.reuse, 0x4, PT ;  /* 0x000000040700780c */ /* 0x040fe40003f46270 */
[----:B------:R-:W-:Y:S02]  /*0190*/  ISETP.GT.AND P1, PT, R7, 0x3, !P0 ;  /* 0x000000030700780c */ /* 0x000fe40004724270 */
[----:B------:R-:W-:Y:S02]  /*01a0*/  IADD3 R5, P4, P5, R6, R5, R4 ;  /* 0x0000000506057210 */ /* 0x000fe40007d9e004 */
[----:B------:R-:W-:Y:S02]  /*01b0*/  ISETP.LT.AND P3, PT, R0, 0x200, !P2 ;  /* 0x000002000000780c */ /* 0x000fe40005761270 */
[----:B------:R-:W-:-:S02]  /*01c0*/  SHF.R.S32.HI R6, RZ, 0x1f, R6 ;  /* 0x0000001fff067819 */ /* 0x000fc40000011406 */
[----:B------:R-:W-:Y:S02]  /*01d0*/  IADD3 R11, R4, R0, -R11 ;  /* 0x00000000040b7210 */ /* 0x000fe40007ffe80b */
[----:B------:R-:W-:Y:S01]  /*01e0*/  IADD3.X R4, R6, R8, R9, P4, P5 ;  /* 0x0000000806047210 */ /* 0x000fe200027ea409 */
[----:B------:R-:W-:Y:S01]  /*01f0*/  IMAD.MOV.U32 R8, RZ, RZ, RZ ;  /* 0x000000ffff087224 */ /* 0x000fe200078e00ff */
[----:B------:R-:W-:Y:S01]  /*0200*/  LEA R6, P4, R5, UR4, 0x2 ;  /* 0x0000000405067c11 */ /* 0x000fe2000f8810ff */
[----:B-1----:R-:W-:-:S03]  /*0210*/  IMAD.WIDE R2, R11, 0x4, R2 ;  /* 0x000000040b027825 */ /* 0x002fc600078e0202 */
[----:B------:R-:W-:Y:S01]  /*0220*/  LEA.HI.X R7, R5, UR5, R4, 0x2, P4 ;  /* 0x0000000505077c11 */ /* 0x000fe2000a0f1404 */
[----:B------:R-:W-:Y:S01]  /*0230*/  ULDC.64 UR4, c[0x0][0x208] ;  /* 0x0000820000047ab9 */ /* 0x000fe20000000a00 */
[----:B------:R-:W1:Y:S01]  /*0240*/  LDC.64 R4, c[0x0][0x220] ;  /* 0x00008800ff047b82 */ /* 0x000e620000000a00 */
[----:B------:R-:W2:Y:S04]  /*0250*/  @P3 LDG.E R8, desc[UR4][R2.64] ;  /* 0x0000000402083981 */ /* 0x000ea8000c1e1900 */
[----:B------:R-:W3:Y:S01]  /*0260*/  @P1 LDG.E R10, desc[UR4][R6.64+-0x100] ;  /* 0xffff0004060a1981 */ /* 0x000ee2000c1e1900 */
[----:B-1----:R-:W-:Y:S01]  /*0270*/  IMAD.WIDE R4, R0, 0x4, R4 ;  /* 0x0000000400047825 */ /* 0x002fe200078e0204 */
[----:B--2---:R-:W-:Y:S02]  /*0280*/  SEL R9, R8, RZ, P3 ;  /* 0x000000ff08097207 */ /* 0x004fe40001800000 */
[----:B---3--:R-:W-:Y:S01]  /*0290*/  @P2 SEL R9, R10, RZ, P1 ;  /* 0x000000ff0a092207 */ /* 0x008fe20000800000 */
[----:B------:R-:W-:Y:S06]  /*02a0*/  @P0 EXIT ;  /* 0x000000000000094d */ /* 0x000fec0003800000 */
[----:B------:R-:W-:Y:S01]  /*02b0*/  STG.E desc[UR4][R4.64], R9 ;  /* 0x0000000904007986 */ /* 0x000fe2000c101904 */
[----:B------:R-:W-:Y:S05]  /*02c0*/  EXIT ;  /* 0x000000000000794d */ /* 0x000fea0003800000 */
.L_x_0:
[----:B------:R-:W-:-:S00]  /*02d0*/  BRA `(.L_x_0) ;  /* 0xfffffffc00fc7947 */ /* 0x000fc0000383ffff */
[----:B------:R-:W-:-:S00]  /*02e0*/  NOP ;  /* 0x0000000000007918 */ /* 0x000fc00000000000 */
        /* <DEDUP_REMOVED lines=9> */
.L_x_1:


//--------------------- .nv.constant0.triton_poi_fused_cat_1 --------------------------
	.section	.nv.constant0.triton_poi_fused_cat_1,"a",@progbits
	.sectionflags	@""
	.align	4
.nv.constant0.triton_poi_fused_cat_1:
	.zero		556
